	.headerflags	@"EF_CUDA_TEXMODE_UNIFIED EF_CUDA_64BIT_ADDRESS EF_CUDA_ACCELERATORS EF_CUDA_SM90 EF_CUDA_VIRTUAL_SM(EF_CUDA_SM90)"
	.elftype	@"ET_EXEC"


//--------------------- .nv.info                  --------------------------
	.section	.nv.info,"",@"SHT_CUDA_INFO"
	.align	4


	//----- nvinfo : EIATTR_REGCOUNT
	.align		4
        /*0000*/ 	.byte	0x04, 0x2f
        /*0002*/ 	.short	(.L_1 - .L_0)
	.align		4
.L_0:
        /*0004*/ 	.word	index@(triton_poi_fused_relu_1)
        /*0008*/ 	.word	0x00000008


	//----- nvinfo : EIATTR_MIN_STACK_SIZE
	.align		4
.L_1:
        /*000c*/ 	.byte	0x04, 0x12
        /*000e*/ 	.short	(.L_3 - .L_2)
	.align		4
.L_2:
        /*0010*/ 	.word	index@(triton_poi_fused_relu_1)
        /*0014*/ 	.word	0x00000000


	//----- nvinfo : EIATTR_FRAME_SIZE
	.align		4
.L_3:
        /*0018*/ 	.byte	0x04, 0x11
        /*001a*/ 	.short	(.L_5 - .L_4)
	.align		4
.L_4:
        /*001c*/ 	.word	index@(triton_poi_fused_relu_1)
        /*0020*/ 	.word	0x00000000


	//----- nvinfo : EIATTR_MIN_STACK_SIZE
	.align		4
.L_5:
        /*0024*/ 	.byte	0x04, 0x12
        /*0026*/ 	.short	(.L_7 - .L_6)
	.align		4
.L_6:
        /*0028*/ 	.word	index@(triton_poi_fused_relu_1)
        /*002c*/ 	.word	0x00000000
.L_7:


//--------------------- .nv.info.triton_poi_fused_relu_1 --------------------------
	.section	.nv.info.triton_poi_fused_relu_1,"",@"SHT_CUDA_INFO"
	.sectionflags	@""
	.align	4


	//----- nvinfo : EIATTR_CUDA_API_VERSION
	.align		4
        /*0000*/ 	.byte	0x04, 0x37
        /*0002*/ 	.short	(.L_9 - .L_8)
.L_8:
        /*0004*/ 	.word	0x0000007c


	//----- nvinfo : EIATTR_KPARAM_INFO
	.align		4
.L_9:
        /*0008*/ 	.byte	0x04, 0x17
        /*000a*/ 	.short	(.L_11 - .L_10)
.L_10:
        /*000c*/ 	.word	0x00000000
        /*0010*/ 	.short	0x0001
        /*0012*/ 	.short	0x0008
        /*0014*/ 	.byte	0x00, 0xf0, 0x11, 0x00


	//----- nvinfo : EIATTR_KPARAM_INFO
	.align		4
.L_11:
        /*0018*/ 	.byte	0x04, 0x17
        /*001a*/ 	.short	(.L_13 - .L_12)
.L_12:
        /*001c*/ 	.word	0x00000000
        /*0020*/ 	.short	0x0000
        /*0022*/ 	.short	0x0000
        /*0024*/ 	.byte	0x00, 0xf4, 0x21, 0x00


	//----- nvinfo : EIATTR_SPARSE_MMA_MASK
	.align		4
.L_13:
        /*0028*/ 	.byte	0x03, 0x50
        /*002a*/ 	.short	0x0000


	//----- nvinfo : EIATTR_MAXREG_COUNT
	.align		4
        /*002c*/ 	.byte	0x03, 0x1b
        /*002e*/ 	.short	0x00ff


	//----- nvinfo : EIATTR_EXIT_INSTR_OFFSETS
	.align		4
        /*0030*/ 	.byte	0x04, 0x1c
        /*0032*/ 	.short	(.L_15 - .L_14)


	//   ....[0]....
.L_14:
        /*0034*/ 	.word	0x00000120


	//   ....[1]....
        /*0038*/ 	.word	0x00000140


	//----- nvinfo : EIATTR_REQNTID
	.align		4
.L_15:
        /*003c*/ 	.byte	0x04, 0x10
        /*003e*/ 	.short	(.L_17 - .L_16)
.L_16:
        /*0040*/ 	.word	0x00000020
        /*0044*/ 	.word	0x00000001
        /*0048*/ 	.word	0x00000001


	//----- nvinfo : EIATTR_CRS_STACK_SIZE
	.align		4
.L_17:
        /*004c*/ 	.byte	0x04, 0x1e
        /*004e*/ 	.short	(.L_19 - .L_18)
.L_18:
        /*0050*/ 	.word	0x00000000


	//----- nvinfo : EIATTR_CBANK_PARAM_SIZE
	.align		4
.L_19:
        /*0054*/ 	.byte	0x03, 0x19
        /*0056*/ 	.short	0x000c


	//----- nvinfo : EIATTR_PARAM_CBANK
	.align		4
        /*0058*/ 	.byte	0x04, 0x0a
        /*005a*/ 	.short	(.L_21 - .L_20)
	.align		4
.L_20:
        /*005c*/ 	.word	index@(.nv.constant0.triton_poi_fused_relu_1)
        /*0060*/ 	.short	0x0210
        /*0062*/ 	.short	0x000c


	//----- nvinfo : EIATTR_SW_WAR
	.align		4
.L_21:
        /*0064*/ 	.byte	0x04, 0x36
        /*0066*/ 	.short	(.L_23 - .L_22)
.L_22:
        /*0068*/ 	.word	0x00000008
.L_23:


//--------------------- .nv.callgraph             --------------------------
	.section	.nv.callgraph,"",@"SHT_CUDA_CALLGRAPH"
	.align	4
	.sectionentsize	8
	.align		4
        /*0000*/ 	.word	0x00000000
	.align		4
        /*0004*/ 	.word	0xffffffff
	.align		4
        /*0008*/ 	.word	0x00000000
	.align		4
        /*000c*/ 	.word	0xfffffffe
	.align		4
        /*0010*/ 	.word	0x00000000
	.align		4
        /*0014*/ 	.word	0xfffffffd
	.align		4
        /*0018*/ 	.word	0x00000000
	.align		4
        /*001c*/ 	.word	0xfffffffc


//--------------------- .text.triton_poi_fused_relu_1 --------------------------
	.section	.text.triton_poi_fused_relu_1,"ax",@progbits
	.align	128
        .global         triton_poi_fused_relu_1
        .type           triton_poi_fused_relu_1,@function
        .size           triton_poi_fused_relu_1,(.L_x_3 - triton_poi_fused_relu_1)
        .other          triton_poi_fused_relu_1,@"STO_CUDA_ENTRY STV_DEFAULT"
triton_poi_fused_relu_1:
.text.triton_poi_fused_relu_1:
[----:B------:R-:W0:Y:S02]  /*0000*/  LDC R1, c[0x0][0x28] ;  /* 0x00000a00ff017b82 */ /* 0x000e240000000800 */
[----:B------:R-:W1:Y:S01]  /*0010*/  S2R R4, SR_TID.X ;  /* 0x0000000000047919 */ /* 0x000e620000002100 */
[----:B------:R-:W2:Y:S01]  /*0020*/  LDC.64 R2, c[0x0][0x210] ;  /* 0x00008400ff027b82 */ /* 0x000ea20000000a00 */
[----:B------:R-:W-:Y:S01]  /*0030*/  ULDC.64 UR4, c[0x0][0x208] ;  /* 0x0000820000047ab9 */ /* 0x000fe20000000a00 */
[----:B------:R-:W-:Y:S01]  /*0040*/  BSSY B0, `(.L_x_0) ;  /* 0x000000b000007945 */ /* 0x000fe20003800000 */
[----:B------:R-:W3:Y:S01]  /*0050*/  S2R R5, SR_CTAID.X ;  /* 0x0000000000057919 */ /* 0x000ee20000002500 */
[C---:B-1----:R-:W-:Y:S02]  /*0060*/  LOP3.LUT R0, R4.reuse, 0x3, RZ, 0xc0, !PT ;  /* 0x0000000304007812 */ /* 0x042fe400078ec0ff */
[----:B------:R-:W-:-:S03]  /*0070*/  LOP3.LUT P0, RZ, R4, 0x1c, RZ, 0xc0, !PT ;  /* 0x0000001c04ff7812 */ /* 0x000fc6000780c0ff */
[----:B---3--:R-:W-:Y:S02]  /*0080*/  IMAD R5, R5, 0x4, R0 ;  /* 0x0000000405057824 */ /* 0x008fe400078e0200 */
[----:B------:R-:W-:Y:S02]  /*0090*/  IMAD.MOV.U32 R0, RZ, RZ, RZ ;  /* 0x000000ffff007224 */ /* 0x000fe400078e00ff */
[C---:B--2---:R-:W-:Y:S01]  /*00a0*/  IMAD.WIDE R2, R5.reuse, 0x4, R2 ;  /* 0x0000000405027825 */ /* 0x044fe200078e0202 */
[C---:B------:R-:W-:Y:S02]  /*00b0*/  ISETP.GE.AND P1, PT, R5.reuse, 0x4, PT ;  /* 0x000000040500780c */ /* 0x040fe40003f26270 */
[----:B------:R-:W-:-:S11]  /*00c0*/  ISETP.LT.AND P0, PT, R5, 0x4, !P0 ;  /* 0x000000040500780c */ /* 0x000fd60004701270 */
[----:B------:R-:W-:Y:S05]  /*00d0*/  @P1 BRA `(.L_x_1) ;  /* 0x0000000000041947 */ /* 0x000fea0003800000 */
[----:B------:R1:W5:Y:S02]  /*00e0*/  LDG.E R0, desc[UR4][R2.64] ;  /* 0x0000000402007981 */ /* 0x000364000c1e1900 */
.L_x_1:
[----:B------:R-:W-:Y:S05]  /*00f0*/  BSYNC B0 ;  /* 0x0000000000007941 */ /* 0x000fea0003800000 */
.L_x_0:
[----:B-----5:R-:W-:-:S04]  /*0100*/  FSETP.GEU.AND P1, PT, R0, RZ, PT ;  /* 0x000000ff0000720b */ /* 0x020fc80003f2e000 */
[----:B------:R-:W-:Y:S01]  /*0110*/  FSEL R5, R0, RZ, P1 ;  /* 0x000000ff00057208 */ /* 0x000fe20000800000 */
[----:B------:R-:W-:Y:S08]  /*0120*/  @!P0 EXIT ;  /* 0x000000000000894d */ /* 0x000ff00003800000 */
[----:B------:R-:W-:Y:S01]  /*0130*/  STG.E desc[UR4][R2.64], R5 ;  /* 0x0000000502007986 */ /* 0x000fe2000c101904 */
[----:B------:R-:W-:Y:S05]  /*0140*/  EXIT ;  /* 0x000000000000794d */ /* 0x000fea0003800000 */
.L_x_2:
[----:B------:R-:W-:-:S00]  /*0150*/  BRA `(.L_x_2) ;  /* 0xfffffffc00fc7947 */ /* 0x000fc0000383ffff */
[----:B------:R-:W-:-:S00]  /*0160*/  NOP ;  /* 0x0000000000007918 */ /* 0x000fc00000000000 */
        /* <DEDUP_REMOVED lines=9> */
.L_x_3:


//--------------------- .nv.constant0.triton_poi_fused_relu_1 --------------------------
	.section	.nv.constant0.triton_poi_fused_relu_1,"a",@progbits
	.sectionflags	@""
	.align	4
.nv.constant0.triton_poi_fused_relu_1:
	.zero		540
